//
// Generated by NVIDIA NVVM Compiler
//
// Compiler Build ID: CL-36424714
// Cuda compilation tools, release 13.0, V13.0.88
// Based on NVVM 20.0.0
//

.version 9.0
.target sm_100
.address_size 64

	// .globl	_Z7Kernel2PiS_S_S_S_S_S_S_S_ii

.visible .entry _Z7Kernel2PiS_S_S_S_S_S_S_S_ii(
	.param .u64 .ptr .align 1 _Z7Kernel2PiS_S_S_S_S_S_S_S_ii_param_0,
	.param .u64 .ptr .align 1 _Z7Kernel2PiS_S_S_S_S_S_S_S_ii_param_1,
	.param .u64 .ptr .align 1 _Z7Kernel2PiS_S_S_S_S_S_S_S_ii_param_2,
	.param .u64 .ptr .align 1 _Z7Kernel2PiS_S_S_S_S_S_S_S_ii_param_3,
	.param .u64 .ptr .align 1 _Z7Kernel2PiS_S_S_S_S_S_S_S_ii_param_4,
	.param .u64 .ptr .align 1 _Z7Kernel2PiS_S_S_S_S_S_S_S_ii_param_5,
	.param .u64 .ptr .align 1 _Z7Kernel2PiS_S_S_S_S_S_S_S_ii_param_6,
	.param .u64 .ptr .align 1 _Z7Kernel2PiS_S_S_S_S_S_S_S_ii_param_7,
	.param .u64 .ptr .align 1 _Z7Kernel2PiS_S_S_S_S_S_S_S_ii_param_8,
	.param .u32 _Z7Kernel2PiS_S_S_S_S_S_S_S_ii_param_9,
	.param .u32 _Z7Kernel2PiS_S_S_S_S_S_S_S_ii_param_10
)
{
	.reg .pred 	%p<32>;
	.reg .b32 	%r<236>;
	.reg .b64 	%rd<49>;

	ld.param.u64 	%rd10, [_Z7Kernel2PiS_S_S_S_S_S_S_S_ii_param_0];
	ld.param.u64 	%rd11, [_Z7Kernel2PiS_S_S_S_S_S_S_S_ii_param_1];
	ld.param.u64 	%rd12, [_Z7Kernel2PiS_S_S_S_S_S_S_S_ii_param_2];
	ld.param.u64 	%rd13, [_Z7Kernel2PiS_S_S_S_S_S_S_S_ii_param_5];
	ld.param.u64 	%rd14, [_Z7Kernel2PiS_S_S_S_S_S_S_S_ii_param_6];
	ld.param.u64 	%rd9, [_Z7Kernel2PiS_S_S_S_S_S_S_S_ii_param_7];
	ld.param.u64 	%rd15, [_Z7Kernel2PiS_S_S_S_S_S_S_S_ii_param_8];
	ld.param.u32 	%r71, [_Z7Kernel2PiS_S_S_S_S_S_S_S_ii_param_9];
	ld.param.u32 	%r72, [_Z7Kernel2PiS_S_S_S_S_S_S_S_ii_param_10];
	cvta.to.global.u64 	%rd1, %rd15;
	cvta.to.global.u64 	%rd2, %rd9;
	cvta.to.global.u64 	%rd16, %rd12;
	cvta.to.global.u64 	%rd17, %rd11;
	cvta.to.global.u64 	%rd18, %rd10;
	cvta.to.global.u64 	%rd19, %rd14;
	cvta.to.global.u64 	%rd20, %rd13;
	ld.global.u32 	%r75, [%rd20];
	ld.global.u32 	%r76, [%rd19];
	mov.u32 	%r77, %ntid.x;
	mov.u32 	%r78, %ctaid.x;
	mov.u32 	%r79, %tid.x;
	mad.lo.s32 	%r80, %r77, %r78, %r79;
	add.s32 	%r1, %r80, %r76;
	mul.wide.s32 	%rd21, %r1, 4;
	add.s64 	%rd3, %rd18, %rd21;
	ld.global.u32 	%r204, [%rd3];
	add.s64 	%rd4, %rd17, %rd21;
	ld.global.u32 	%r205, [%rd4];
	add.s64 	%rd5, %rd16, %rd21;
	ld.global.u32 	%r206, [%rd5];
	max.s32 	%r224, %r75, %r206;
	setp.ge.s32 	%p1, %r224, %r72;
	mov.b32 	%r208, 0;
	@%p1 bra 	$L__BB0_8;
	mov.b32 	%r208, 0;
	mov.u32 	%r200, %r224;
$L__BB0_2:
	mov.u32 	%r224, %r200;
	mul.wide.s32 	%rd22, %r224, 4;
	add.s64 	%rd23, %rd2, %rd22;
	ld.global.u32 	%r14, [%rd23];
	add.s64 	%rd24, %rd1, %rd22;
	ld.global.u32 	%r15, [%rd24];
	setp.lt.s32 	%p2, %r224, %r206;
	@%p2 bra 	$L__BB0_6;
	add.s32 	%r16, %r14, %r204;
	setp.gt.s32 	%p3, %r16, %r71;
	@%p3 bra 	$L__BB0_5;
	add.s32 	%r205, %r15, %r205;
	mov.u32 	%r204, %r16;
	bra.uni 	$L__BB0_6;
$L__BB0_5:
	setp.eq.s32 	%p4, %r208, 0;
	selp.b32 	%r206, %r224, %r206, %p4;
	selp.b32 	%r207, %r204, %r207, %p4;
	selp.b32 	%r208, %r205, %r208, %p4;
	selp.b32 	%r209, %r15, %r209, %p4;
	selp.b32 	%r210, %r14, %r210, %p4;
$L__BB0_6:
	// begin inline asm
	activemask.b32 %r83;
	// end inline asm
	setp.ne.s32 	%p5, %r208, 0;
	vote.sync.all.pred 	%p6, %p5, %r83;
	@%p6 bra 	$L__BB0_8;
	bar.sync 	0;
	add.s32 	%r200, %r224, 1;
	setp.ne.s32 	%p7, %r200, %r72;
	mov.u32 	%r224, %r72;
	@%p7 bra 	$L__BB0_2;
$L__BB0_8:
	setp.lt.s32 	%p8, %r72, %r224;
	@%p8 bra 	$L__BB0_20;
	sub.s32 	%r86, %r72, %r224;
	add.s32 	%r39, %r86, 1;
	setp.lt.u32 	%p9, %r86, 7;
	@%p9 bra 	$L__BB0_12;
	and.b32  	%r87, %r39, -8;
	neg.s32 	%r219, %r87;
$L__BB0_11:
	.pragma "nounroll";
	ld.param.u64 	%rd46, [_Z7Kernel2PiS_S_S_S_S_S_S_S_ii_param_7];
	cvta.to.global.u64 	%rd25, %rd46;
	mul.wide.s32 	%rd26, %r224, 4;
	add.s64 	%rd27, %rd25, %rd26;
	ld.global.u32 	%r88, [%rd27];
	add.s64 	%rd28, %rd1, %rd26;
	ld.global.u32 	%r89, [%rd28];
	add.s32 	%r90, %r88, %r204;
	setp.gt.s32 	%p10, %r90, %r71;
	selp.b32 	%r91, 0, %r88, %p10;
	add.s32 	%r92, %r91, %r204;
	selp.b32 	%r93, 0, %r89, %p10;
	add.s32 	%r94, %r93, %r205;
	ld.global.u32 	%r95, [%rd27+4];
	ld.global.u32 	%r96, [%rd28+4];
	add.s32 	%r97, %r95, %r92;
	setp.gt.s32 	%p11, %r97, %r71;
	selp.b32 	%r98, 0, %r95, %p11;
	add.s32 	%r99, %r98, %r92;
	selp.b32 	%r100, 0, %r96, %p11;
	add.s32 	%r101, %r100, %r94;
	ld.global.u32 	%r102, [%rd27+8];
	ld.global.u32 	%r103, [%rd28+8];
	add.s32 	%r104, %r102, %r99;
	setp.gt.s32 	%p12, %r104, %r71;
	selp.b32 	%r105, 0, %r102, %p12;
	add.s32 	%r106, %r105, %r99;
	selp.b32 	%r107, 0, %r103, %p12;
	add.s32 	%r108, %r107, %r101;
	ld.global.u32 	%r109, [%rd27+12];
	ld.global.u32 	%r110, [%rd28+12];
	add.s32 	%r111, %r109, %r106;
	setp.gt.s32 	%p13, %r111, %r71;
	selp.b32 	%r112, 0, %r109, %p13;
	add.s32 	%r113, %r112, %r106;
	selp.b32 	%r114, 0, %r110, %p13;
	add.s32 	%r115, %r114, %r108;
	ld.global.u32 	%r116, [%rd27+16];
	ld.global.u32 	%r117, [%rd28+16];
	add.s32 	%r118, %r116, %r113;
	setp.gt.s32 	%p14, %r118, %r71;
	selp.b32 	%r119, 0, %r116, %p14;
	add.s32 	%r120, %r119, %r113;
	selp.b32 	%r121, 0, %r117, %p14;
	add.s32 	%r122, %r121, %r115;
	ld.global.u32 	%r123, [%rd27+20];
	ld.global.u32 	%r124, [%rd28+20];
	add.s32 	%r125, %r123, %r120;
	setp.gt.s32 	%p15, %r125, %r71;
	selp.b32 	%r126, 0, %r123, %p15;
	add.s32 	%r127, %r126, %r120;
	selp.b32 	%r128, 0, %r124, %p15;
	add.s32 	%r129, %r128, %r122;
	ld.global.u32 	%r130, [%rd27+24];
	ld.global.u32 	%r131, [%rd28+24];
	add.s32 	%r132, %r130, %r127;
	setp.gt.s32 	%p16, %r132, %r71;
	selp.b32 	%r133, 0, %r130, %p16;
	add.s32 	%r134, %r133, %r127;
	selp.b32 	%r135, 0, %r131, %p16;
	add.s32 	%r136, %r135, %r129;
	ld.global.u32 	%r137, [%rd27+28];
	ld.global.u32 	%r138, [%rd28+28];
	add.s32 	%r139, %r137, %r134;
	setp.gt.s32 	%p17, %r139, %r71;
	selp.b32 	%r140, 0, %r137, %p17;
	add.s32 	%r204, %r140, %r134;
	selp.b32 	%r141, 0, %r138, %p17;
	add.s32 	%r205, %r141, %r136;
	add.s32 	%r224, %r224, 8;
	add.s32 	%r219, %r219, 8;
	setp.ne.s32 	%p18, %r219, 0;
	@%p18 bra 	$L__BB0_11;
$L__BB0_12:
	and.b32  	%r53, %r39, 7;
	setp.eq.s32 	%p19, %r53, 0;
	@%p19 bra 	$L__BB0_20;
	setp.lt.u32 	%p20, %r53, 4;
	@%p20 bra 	$L__BB0_15;
	ld.param.u64 	%rd47, [_Z7Kernel2PiS_S_S_S_S_S_S_S_ii_param_7];
	cvta.to.global.u64 	%rd29, %rd47;
	mul.wide.s32 	%rd30, %r224, 4;
	add.s64 	%rd31, %rd29, %rd30;
	ld.global.u32 	%r143, [%rd31];
	add.s64 	%rd32, %rd1, %rd30;
	ld.global.u32 	%r144, [%rd32];
	add.s32 	%r145, %r143, %r204;
	setp.gt.s32 	%p21, %r145, %r71;
	selp.b32 	%r146, 0, %r143, %p21;
	add.s32 	%r147, %r146, %r204;
	selp.b32 	%r148, 0, %r144, %p21;
	add.s32 	%r149, %r148, %r205;
	ld.global.u32 	%r150, [%rd31+4];
	ld.global.u32 	%r151, [%rd32+4];
	add.s32 	%r152, %r150, %r147;
	setp.gt.s32 	%p22, %r152, %r71;
	selp.b32 	%r153, 0, %r150, %p22;
	add.s32 	%r154, %r153, %r147;
	selp.b32 	%r155, 0, %r151, %p22;
	add.s32 	%r156, %r155, %r149;
	ld.global.u32 	%r157, [%rd31+8];
	ld.global.u32 	%r158, [%rd32+8];
	add.s32 	%r159, %r157, %r154;
	setp.gt.s32 	%p23, %r159, %r71;
	selp.b32 	%r160, 0, %r157, %p23;
	add.s32 	%r161, %r160, %r154;
	selp.b32 	%r162, 0, %r158, %p23;
	add.s32 	%r163, %r162, %r156;
	ld.global.u32 	%r164, [%rd31+12];
	ld.global.u32 	%r165, [%rd32+12];
	add.s32 	%r166, %r164, %r161;
	setp.gt.s32 	%p24, %r166, %r71;
	selp.b32 	%r167, 0, %r164, %p24;
	add.s32 	%r204, %r167, %r161;
	selp.b32 	%r168, 0, %r165, %p24;
	add.s32 	%r205, %r168, %r163;
	add.s32 	%r224, %r224, 4;
$L__BB0_15:
	and.b32  	%r61, %r39, 3;
	setp.eq.s32 	%p25, %r61, 0;
	@%p25 bra 	$L__BB0_20;
	ld.param.u64 	%rd48, [_Z7Kernel2PiS_S_S_S_S_S_S_S_ii_param_7];
	cvta.to.global.u64 	%rd6, %rd48;
	setp.eq.s32 	%p26, %r61, 1;
	@%p26 bra 	$L__BB0_18;
	mul.wide.s32 	%rd33, %r224, 4;
	add.s64 	%rd34, %rd6, %rd33;
	ld.global.u32 	%r170, [%rd34];
	add.s64 	%rd35, %rd1, %rd33;
	ld.global.u32 	%r171, [%rd35];
	add.s32 	%r172, %r170, %r204;
	setp.gt.s32 	%p27, %r172, %r71;
	selp.b32 	%r173, 0, %r170, %p27;
	add.s32 	%r174, %r173, %r204;
	selp.b32 	%r175, 0, %r171, %p27;
	add.s32 	%r176, %r175, %r205;
	ld.global.u32 	%r177, [%rd34+4];
	ld.global.u32 	%r178, [%rd35+4];
	add.s32 	%r179, %r177, %r174;
	setp.gt.s32 	%p28, %r179, %r71;
	selp.b32 	%r180, 0, %r177, %p28;
	add.s32 	%r204, %r180, %r174;
	selp.b32 	%r181, 0, %r178, %p28;
	add.s32 	%r205, %r181, %r176;
	add.s32 	%r224, %r224, 2;
$L__BB0_18:
	and.b32  	%r182, %r39, 1;
	setp.eq.b32 	%p29, %r182, 1;
	not.pred 	%p30, %p29;
	@%p30 bra 	$L__BB0_20;
	mul.wide.s32 	%rd36, %r224, 4;
	add.s64 	%rd37, %rd6, %rd36;
	ld.global.u32 	%r183, [%rd37];
	add.s64 	%rd38, %rd1, %rd36;
	ld.global.u32 	%r184, [%rd38];
	add.s32 	%r185, %r183, %r204;
	setp.gt.s32 	%p31, %r185, %r71;
	selp.b32 	%r186, 0, %r184, %p31;
	add.s32 	%r205, %r186, %r205;
$L__BB0_20:
	ld.param.u64 	%rd45, [_Z7Kernel2PiS_S_S_S_S_S_S_S_ii_param_4];
	ld.param.u64 	%rd44, [_Z7Kernel2PiS_S_S_S_S_S_S_S_ii_param_3];
	cvta.to.global.u64 	%rd39, %rd45;
	cvta.to.global.u64 	%rd40, %rd44;
	atom.global.exch.b32 	%r187, [%rd3], %r207;
	atom.global.exch.b32 	%r188, [%rd4], %r208;
	atom.global.exch.b32 	%r189, [%rd5], %r206;
	sub.s32 	%r190, %r71, %r207;
	mul.lo.s32 	%r191, %r209, %r190;
	div.s32 	%r192, %r191, %r210;
	add.s32 	%r193, %r192, %r208;
	add.s64 	%rd42, %rd39, %rd21;
	atom.global.exch.b32 	%r194, [%rd42], %r193;
	add.s64 	%rd43, %rd40, %rd21;
	atom.global.exch.b32 	%r195, [%rd43], %r205;
	ret;

}


// ===== COMPILED SASS (sm_100) =====

	.target	sm_100

	.elftype	@"ET_EXEC"


//--------------------- .note.nv.tkinfo           --------------------------
	.section	.note.nv.tkinfo,"",@"SHT_NOTE"
	.sectionflags	@"SHF_NOTE_NV_TKINFO"
	.tkinfo
        /*0018*/ 	.word	0x00000002
        /*0030*/ 	.string	""
        /*0030*/ 	.string	"ptxas"
        /*0030*/ 	.string	"Cuda compilation tools, release 13.0, V13.0.88"
        /*0030*/ 	.string	"Build cuda_13.0.r13.0/compiler.36424714_0"
        /*0030*/ 	.string	"-arch sm_100 -m 64 "



//--------------------- .note.nv.cuinfo           --------------------------
	.section	.note.nv.cuinfo,"",@"SHT_NOTE"
	.sectionflags	@"SHF_NOTE_NV_CUINFO"
        /*0018*/ 	.short	0x0002
        /*001a*/ 	.short	0x0064
        /*001c*/ 	.short	0x0082
	.zero		2


//--------------------- .nv.info                  --------------------------
	.section	.nv.info,"",@"SHT_CUDA_INFO"
	.align	4


	//----- nvinfo : EIATTR_REGCOUNT
	.align		4
        /*0000*/ 	.byte	0x04, 0x2f
        /*0002*/ 	.short	(.L_1 - .L_0)
	.align		4
.L_0:
        /*0004*/ 	.word	index@(_Z7Kernel2PiS_S_S_S_S_S_S_S_ii)
        /*0008*/ 	.word	0x00000020


	//----- nvinfo : EIATTR_FRAME_SIZE
	.align		4
.L_1:
        /*000c*/ 	.byte	0x04, 0x11
        /*000e*/ 	.short	(.L_3 - .L_2)
	.align		4
.L_2:
        /*0010*/ 	.word	index@(_Z7Kernel2PiS_S_S_S_S_S_S_S_ii)
        /*0014*/ 	.word	0x00000000


	//----- nvinfo : EIATTR_MIN_STACK_SIZE
	.align		4
.L_3:
        /*0018*/ 	.byte	0x04, 0x12
        /*001a*/ 	.short	(.L_5 - .L_4)
	.align		4
.L_4:
        /*001c*/ 	.word	index@(_Z7Kernel2PiS_S_S_S_S_S_S_S_ii)
        /*0020*/ 	.word	0x00000000
.L_5:


//--------------------- .nv.compat                --------------------------
	.section	.nv.compat,"",@"SHT_CUDA_COMPAT_INFO"
	.align	4
        /*0000*/ 	.byte	0x02, 0x09, 0x00, 0x00, 0x02, 0x02, 0x01, 0x00, 0x02, 0x05, 0x05, 0x00, 0x03, 0x07, 0x01, 0x01
        /*0010*/ 	.byte	0x02, 0x03, 0x00, 0x00, 0x02, 0x06, 0x01, 0x00, 0x04, 0x0b, 0x08, 0x00, 0x09, 0x00, 0x00, 0x00
        /*0020*/ 	.byte	0x00, 0x00, 0x00, 0x00


//--------------------- .nv.info._Z7Kernel2PiS_S_S_S_S_S_S_S_ii --------------------------
	.section	.nv.info._Z7Kernel2PiS_S_S_S_S_S_S_S_ii,"",@"SHT_CUDA_INFO"
	.sectionflags	@""
	.align	4


	//----- nvinfo : EIATTR_CUDA_API_VERSION
	.align		4
        /*0000*/ 	.byte	0x04, 0x37
        /*0002*/ 	.short	(.L_7 - .L_6)
.L_6:
        /*0004*/ 	.word	0x00000082


	//----- nvinfo : EIATTR_KPARAM_INFO
	.align		4
.L_7:
        /*0008*/ 	.byte	0x04, 0x17
        /*000a*/ 	.short	(.L_9 - .L_8)
.L_8:
        /*000c*/ 	.word	0x00000000
        /*0010*/ 	.short	0x000a
        /*0012*/ 	.short	0x004c
        /*0014*/ 	.byte	0x00, 0xf0, 0x11, 0x00


	//----- nvinfo : EIATTR_KPARAM_INFO
	.align		4
.L_9:
        /*0018*/ 	.byte	0x04, 0x17
        /*001a*/ 	.short	(.L_11 - .L_10)
.L_10:
        /*001c*/ 	.word	0x00000000
        /*0020*/ 	.short	0x0009
        /*0022*/ 	.short	0x0048
        /*0024*/ 	.byte	0x00, 0xf0, 0x11, 0x00


	//----- nvinfo : EIATTR_KPARAM_INFO
	.align		4
.L_11:
        /*0028*/ 	.byte	0x04, 0x17
        /*002a*/ 	.short	(.L_13 - .L_12)
.L_12:
        /*002c*/ 	.word	0x00000000
        /*0030*/ 	.short	0x0008
        /*0032*/ 	.short	0x0040
        /*0034*/ 	.byte	0x00, 0xf5, 0x21, 0x00


	//----- nvinfo : EIATTR_KPARAM_INFO
	.align		4
.L_13:
        /*0038*/ 	.byte	0x04, 0x17
        /*003a*/ 	.short	(.L_15 - .L_14)
.L_14:
        /*003c*/ 	.word	0x00000000
        /*0040*/ 	.short	0x0007
        /*0042*/ 	.short	0x0038
        /*0044*/ 	.byte	0x00, 0xf5, 0x21, 0x00


	//----- nvinfo : EIATTR_KPARAM_INFO
	.align		4
.L_15:
        /*0048*/ 	.byte	0x04, 0x17
        /*004a*/ 	.short	(.L_17 - .L_16)
.L_16:
        /*004c*/ 	.word	0x00000000
        /*0050*/ 	.short	0x0006
        /*0052*/ 	.short	0x0030
        /*0054*/ 	.byte	0x00, 0xf5, 0x21, 0x00


	//----- nvinfo : EIATTR_KPARAM_INFO
	.align		4
.L_17:
        /*0058*/ 	.byte	0x04, 0x17
        /*005a*/ 	.short	(.L_19 - .L_18)
.L_18:
        /*005c*/ 	.word	0x00000000
        /*0060*/ 	.short	0x0005
        /*0062*/ 	.short	0x0028
        /*0064*/ 	.byte	0x00, 0xf5, 0x21, 0x00


	//----- nvinfo : EIATTR_KPARAM_INFO
	.align		4
.L_19:
        /*0068*/ 	.byte	0x04, 0x17
        /*006a*/ 	.short	(.L_21 - .L_20)
.L_20:
        /*006c*/ 	.word	0x00000000
        /*0070*/ 	.short	0x0004
        /*0072*/ 	.short	0x0020
        /*0074*/ 	.byte	0x00, 0xf5, 0x21, 0x00


	//----- nvinfo : EIATTR_KPARAM_INFO
	.align		4
.L_21:
        /*0078*/ 	.byte	0x04, 0x17
        /*007a*/ 	.short	(.L_23 - .L_22)
.L_22:
        /*007c*/ 	.word	0x00000000
        /*0080*/ 	.short	0x0003
        /*0082*/ 	.short	0x0018
        /*0084*/ 	.byte	0x00, 0xf5, 0x21, 0x00


	//----- nvinfo : EIATTR_KPARAM_INFO
	.align		4
.L_23:
        /*0088*/ 	.byte	0x04, 0x17
        /*008a*/ 	.short	(.L_25 - .L_24)
.L_24:
        /*008c*/ 	.word	0x00000000
        /*0090*/ 	.short	0x0002
        /*0092*/ 	.short	0x0010
        /*0094*/ 	.byte	0x00, 0xf5, 0x21, 0x00


	//----- nvinfo : EIATTR_KPARAM_INFO
	.align		4
.L_25:
        /*0098*/ 	.byte	0x04, 0x17
        /*009a*/ 	.short	(.L_27 - .L_26)
.L_26:
        /*009c*/ 	.word	0x00000000
        /*00a0*/ 	.short	0x0001
        /*00a2*/ 	.short	0x0008
        /*00a4*/ 	.byte	0x00, 0xf5, 0x21, 0x00


	//----- nvinfo : EIATTR_KPARAM_INFO
	.align		4
.L_27:
        /*00a8*/ 	.byte	0x04, 0x17
        /*00aa*/ 	.short	(.L_29 - .L_28)
.L_28:
        /*00ac*/ 	.word	0x00000000
        /*00b0*/ 	.short	0x0000
        /*00b2*/ 	.short	0x0000
        /*00b4*/ 	.byte	0x00, 0xf5, 0x21, 0x00


	//----- nvinfo : EIATTR_SPARSE_MMA_MASK
	.align		4
.L_29:
        /*00b8*/ 	.byte	0x03, 0x50
        /*00ba*/ 	.short	0x0000


	//----- nvinfo : EIATTR_MAXREG_COUNT
	.align		4
        /*00bc*/ 	.byte	0x03, 0x1b
        /*00be*/ 	.short	0x00ff


	//----- nvinfo : EIATTR_NUM_BARRIERS
	.align		4
        /*00c0*/ 	.byte	0x02, 0x4c
        /*00c2*/ 	.byte	0x01
	.zero		1


	//----- nvinfo : EIATTR_MERCURY_ISA_VERSION
	.align		4
        /*00c4*/ 	.byte	0x03, 0x5f
        /*00c6*/ 	.short	0x0101


	//----- nvinfo : EIATTR_COOP_GROUP_MASK_REGIDS
	.align		4
        /*00c8*/ 	.byte	0x04, 0x29
        /*00ca*/ 	.short	(.L_31 - .L_30)


	//   ....[0]....
.L_30:
        /*00cc*/ 	.word	0x0500000c


	//----- nvinfo : EIATTR_COOP_GROUP_INSTR_OFFSETS
	.align		4
.L_31:
        /*00d0*/ 	.byte	0x04, 0x28
        /*00d2*/ 	.short	(.L_33 - .L_32)


	//   ....[0]....
.L_32:
        /*00d4*/ 	.word	0x00000360


	//----- nvinfo : EIATTR_VRC_CTA_INIT_COUNT
	.align		4
.L_33:
        /*00d8*/ 	.byte	0x02, 0x4a
	.zero		1
	.zero		1


	//----- nvinfo : EIATTR_EXIT_INSTR_OFFSETS
	.align		4
        /*00dc*/ 	.byte	0x04, 0x1c
        /*00de*/ 	.short	(.L_35 - .L_34)


	//   ....[0]....
.L_34:
        /*00e0*/ 	.word	0x000010a0


	//----- nvinfo : EIATTR_CRS_STACK_SIZE
	.align		4
.L_35:
        /*00e4*/ 	.byte	0x04, 0x1e
        /*00e6*/ 	.short	(.L_37 - .L_36)
.L_36:
        /*00e8*/ 	.word	0x00000000


	//----- nvinfo : EIATTR_CBANK_PARAM_SIZE
	.align		4
.L_37:
        /*00ec*/ 	.byte	0x03, 0x19
        /*00ee*/ 	.short	0x0050


	//----- nvinfo : EIATTR_PARAM_CBANK
	.align		4
        /*00f0*/ 	.byte	0x04, 0x0a
        /*00f2*/ 	.short	(.L_39 - .L_38)
	.align		4
.L_38:
        /*00f4*/ 	.word	index@(.nv.constant0._Z7Kernel2PiS_S_S_S_S_S_S_S_ii)
        /*00f8*/ 	.short	0x0380
        /*00fa*/ 	.short	0x0050


	//----- nvinfo : EIATTR_SW_WAR
	.align		4
.L_39:
        /*00fc*/ 	.byte	0x04, 0x36
        /*00fe*/ 	.short	(.L_41 - .L_40)
.L_40:
        /*0100*/ 	.word	0x00000008
.L_41:


//--------------------- .nv.callgraph             --------------------------
	.section	.nv.callgraph,"",@"SHT_CUDA_CALLGRAPH"
	.align	4
	.sectionentsize	8
	.align		4
        /*0000*/ 	.word	0x00000000
	.align		4
        /*0004*/ 	.word	0xffffffff
	.align		4
        /*0008*/ 	.word	0x00000000
	.align		4
        /*000c*/ 	.word	0xfffffffe
	.align		4
        /*0010*/ 	.word	0x00000000
	.align		4
        /*0014*/ 	.word	0xfffffffd
	.align		4
        /*0018*/ 	.word	0x00000000
	.align		4
        /*001c*/ 	.word	0xfffffffc


//--------------------- .text._Z7Kernel2PiS_S_S_S_S_S_S_S_ii --------------------------
	.section	.text._Z7Kernel2PiS_S_S_S_S_S_S_S_ii,"ax",@progbits
	.align	128
        .global         _Z7Kernel2PiS_S_S_S_S_S_S_S_ii
        .type           _Z7Kernel2PiS_S_S_S_S_S_S_S_ii,@function
        .size           _Z7Kernel2PiS_S_S_S_S_S_S_S_ii,(.L_x_15 - _Z7Kernel2PiS_S_S_S_S_S_S_S_ii)
        .other          _Z7Kernel2PiS_S_S_S_S_S_S_S_ii,@"STO_CUDA_ENTRY STV_DEFAULT"
_Z7Kernel2PiS_S_S_S_S_S_S_S_ii:
.text._Z7Kernel2PiS_S_S_S_S_S_S_S_ii:
[----:B------:R-:W-:Y:S08]  /*0000*/  LDC R1, c[0x0][0x37c] ;  /* 0x0000df00ff017b82 */ /* 0x000ff00000000800 */
[----:B------:R-:W0:Y:S01]  /*0010*/  LDC.64 R2, c[0x0][0x3b0] ;  /* 0x0000ec00ff027b82 */ /* 0x000e220000000a00 */
[----:B------:R-:W0:Y:S01]  /*0020*/  LDCU.64 UR4, c[0x0][0x358] ;  /* 0x00006b00ff0477ac */ /* 0x000e220008000a00 */
[----:B------:R-:W1:Y:S01]  /*0030*/  S2R R13, SR_CTAID.X ;  /* 0x00000000000d7919 */ /* 0x000e620000002500 */
[----:B------:R-:W1:Y:S01]  /*0040*/  S2R R4, SR_TID.X ;  /* 0x0000000000047919 */ /* 0x000e620000002100 */
[----:B------:R-:W1:Y:S04]  /*0050*/  LDCU UR6, c[0x0][0x360] ;  /* 0x00006c00ff0677ac */ /* 0x000e680008000800 */
[----:B------:R-:W2:Y:S01]  /*0060*/  LDC.64 R6, c[0x0][0x390] ;  /* 0x0000e400ff067b82 */ /* 0x000ea20000000a00 */
[----:B------:R-:W3:Y:S01]  /*0070*/  LDCU UR7, c[0x0][0x3c8] ;  /* 0x00007900ff0777ac */ /* 0x000ee20008000800 */
[----:B------:R-:W4:Y:S06]  /*0080*/  LDCU UR9, c[0x0][0x3c8] ;  /* 0x00007900ff0977ac */ /* 0x000f2c0008000800 */
[----:B------:R-:W3:Y:S01]  /*0090*/  LDC.64 R8, c[0x0][0x3a8] ;  /* 0x0000ea00ff087b82 */ /* 0x000ee20000000a00 */
[----:B------:R-:W0:Y:S02]  /*00a0*/  LDCU UR8, c[0x0][0x3cc] ;  /* 0x00007980ff0877ac */ /* 0x000e240008000800 */
[----:B0-----:R-:W4:Y:S05]  /*00b0*/  LDG.E R0, desc[UR4][R2.64] ;  /* 0x0000000402007981 */ /* 0x001f2a000c1e1900 */
[----:B------:R-:W0:Y:S01]  /*00c0*/  LDC.64 R10, c[0x0][0x388] ;  /* 0x0000e200ff0a7b82 */ /* 0x000e220000000a00 */
[----:B-1----:R-:W-:Y:S01]  /*00d0*/  IMAD R13, R13, UR6, R4 ;  /* 0x000000060d0d7c24 */ /* 0x002fe2000f8e0204 */
[----:B------:R-:W1:Y:S06]  /*00e0*/  LDCU UR6, c[0x0][0x3cc] ;  /* 0x00007980ff0677ac */ /* 0x000e6c0008000800 */
[----:B------:R-:W1:Y:S01]  /*00f0*/  LDC.64 R4, c[0x0][0x380] ;  /* 0x0000e000ff047b82 */ /* 0x000e620000000a00 */
[----:B---3--:R-:W3:Y:S01]  /*0100*/  LDG.E R8, desc[UR4][R8.64] ;  /* 0x0000000408087981 */ /* 0x008ee2000c1e1900 */
[----:B----4-:R-:W-:-:S04]  /*0110*/  IMAD.IADD R0, R0, 0x1, R13 ;  /* 0x0000000100007824 */ /* 0x010fc800078e020d */
[----:B--2---:R-:W-:-:S05]  /*0120*/  IMAD.WIDE R6, R0, 0x4, R6 ;  /* 0x0000000400067825 */ /* 0x004fca00078e0206 */
[----:B------:R-:W3:Y:S01]  /*0130*/  LDG.E R17, desc[UR4][R6.64] ;  /* 0x0000000406117981 */ /* 0x000ee2000c1e1900 */
[----:B-1----:R-:W-:-:S04]  /*0140*/  IMAD.WIDE R4, R0, 0x4, R4 ;  /* 0x0000000400047825 */ /* 0x002fc800078e0204 */
[----:B0-----:R-:W-:Y:S01]  /*0150*/  IMAD.WIDE R2, R0, 0x4, R10 ;  /* 0x0000000400027825 */ /* 0x001fe200078e020a */
[----:B------:R0:W5:Y:S04]  /*0160*/  LDG.E R24, desc[UR4][R4.64] ;  /* 0x0000000404187981 */ /* 0x000168000c1e1900 */
[----:B------:R0:W5:Y:S01]  /*0170*/  LDG.E R22, desc[UR4][R2.64] ;  /* 0x0000000402167981 */ /* 0x000162000c1e1900 */
[----:B------:R-:W-:Y:S01]  /*0180*/  BSSY B0, `(.L_x_0) ;  /* 0x0000026000007945 */ /* 0x000fe20003800000 */
[----:B------:R-:W-:Y:S01]  /*0190*/  IMAD.MOV.U32 R19, RZ, RZ, RZ ;  /* 0x000000ffff137224 */ /* 0x000fe200078e00ff */
[----:B---3--:R-:W-:-:S04]  /*01a0*/  VIMNMX R16, PT, PT, R8, R17, !PT ;  /* 0x0000001108107248 */ /* 0x008fc80007fe0100 */
[----:B------:R-:W-:-:S13]  /*01b0*/  ISETP.GE.AND P0, PT, R16, UR6, PT ;  /* 0x0000000610007c0c */ /* 0x000fda000bf06270 */
[----:B0-----:R-:W-:Y:S05]  /*01c0*/  @P0 BRA `(.L_x_1) ;  /* 0x0000000000840947 */ /* 0x001fea0003800000 */
[----:B------:R-:W0:Y:S01]  /*01d0*/  LDC R25, c[0x0][0x3cc] ;  /* 0x0000f300ff197b82 */ /* 0x000e220000000800 */
[----:B------:R-:W-:-:S07]  /*01e0*/  IMAD.MOV.U32 R19, RZ, RZ, RZ ;  /* 0x000000ffff137224 */ /* 0x000fce00078e00ff */
[----:B------:R-:W1:Y:S08]  /*01f0*/  LDC.64 R8, c[0x0][0x3b8] ;  /* 0x0000ee00ff087b82 */ /* 0x000e700000000a00 */
[----:B------:R-:W2:Y:S02]  /*0200*/  LDC.64 R10, c[0x0][0x3c0] ;  /* 0x0000f000ff0a7b82 */ /* 0x000ea40000000a00 */
.L_x_4:
[C---:B------:R-:W-:Y:S01]  /*0210*/  ISETP.GE.AND P0, PT, R16.reuse, R17, PT ;  /* 0x000000111000720c */ /* 0x040fe20003f06270 */
[----:B------:R-:W-:Y:S01]  /*0220*/  BSSY.RECONVERGENT B1, `(.L_x_2) ;  /* 0x0000010000017945 */ /* 0x000fe20003800200 */
[----:B-1----:R-:W-:-:S04]  /*0230*/  IMAD.WIDE R12, R16, 0x4, R8 ;  /* 0x00000004100c7825 */ /* 0x002fc800078e0208 */
[----:B--2---:R-:W-:-:S07]  /*0240*/  IMAD.WIDE R14, R16, 0x4, R10 ;  /* 0x00000004100e7825 */ /* 0x004fce00078e020a */
[----:B------:R-:W-:Y:S05]  /*0250*/  @!P0 BRA `(.L_x_3) ;  /* 0x0000000000308947 */ /* 0x000fea0003800000 */
[----:B------:R-:W2:Y:S04]  /*0260*/  LDG.E R13, desc[UR4][R12.64] ;  /* 0x000000040c0d7981 */ /* 0x000ea8000c1e1900 */
[----:B------:R-:W3:Y:S01]  /*0270*/  LDG.E R15, desc[UR4][R14.64] ;  /* 0x000000040e0f7981 */ /* 0x000ee2000c1e1900 */
[----:B--2--5:R-:W-:-:S05]  /*0280*/  IMAD.IADD R23, R24, 0x1, R13 ;  /* 0x0000000118177824 */ /* 0x024fca00078e020d */
[----:B------:R-:W-:-:S13]  /*0290*/  ISETP.GT.AND P0, PT, R23, UR7, PT ;  /* 0x0000000717007c0c */ /* 0x000fda000bf04270 */
[----:B------:R-:W-:Y:S01]  /*02a0*/  @!P0 IMAD.MOV.U32 R24, RZ, RZ, R23 ;  /* 0x000000ffff188224 */ /* 0x000fe200078e0017 */
[----:B------:R-:W-:Y:S01]  /*02b0*/  @P0 ISETP.NE.AND P1, PT, R19, RZ, PT ;  /* 0x000000ff1300020c */ /* 0x000fe20003f25270 */
[----:B---3--:R-:W-:-:S03]  /*02c0*/  @!P0 IMAD.IADD R22, R22, 0x1, R15 ;  /* 0x0000000116168824 */ /* 0x008fc600078e020f */
[----:B------:R-:W-:Y:S02]  /*02d0*/  @P0 SEL R18, R13, R18, !P1 ;  /* 0x000000120d120207 */ /* 0x000fe40004800000 */
[----:B------:R-:W-:Y:S02]  /*02e0*/  @P0 SEL R20, R15, R20, !P1 ;  /* 0x000000140f140207 */ /* 0x000fe40004800000 */
[----:B------:R-:W-:Y:S02]  /*02f0*/  @P0 SEL R17, R16, R17, !P1 ;  /* 0x0000001110110207 */ /* 0x000fe40004800000 */
[----:B------:R-:W-:Y:S02]  /*0300*/  @P0 SEL R21, R24, R21, !P1 ;  /* 0x0000001518150207 */ /* 0x000fe40004800000 */
[----:B------:R-:W-:-:S07]  /*0310*/  @P0 SEL R19, R22, R19, !P1 ;  /* 0x0000001316130207 */ /* 0x000fce0004800000 */
.L_x_3:
[----:B------:R-:W-:Y:S05]  /*0320*/  BSYNC.RECONVERGENT B1 ;  /* 0x0000000000017941 */ /* 0x000fea0003800200 */
.L_x_2:
[----:B------:R-:W-:Y:S02]  /*0330*/  ISETP.NE.AND P0, PT, R19, RZ, PT ;  /* 0x000000ff1300720c */ /* 0x000fe40003f05270 */
[----:B------:R-:W-:-:S04]  /*0340*/  VOTE.ANY R12, PT, PT ;  /* 0x00000000000c7806 */ /* 0x000fc800038e0100 */
[----:B------:R-:W-:Y:S07]  /*0350*/  WARPSYNC R12 ;  /* 0x000000000c007348 */ /* 0x000fee0003800000 */
[----:B------:R-:W-:-:S13]  /*0360*/  VOTE.ALL P0, P0 ;  /* 0x0000000000ff7806 */ /* 0x000fda0000000000 */
[----:B------:R-:W-:Y:S05]  /*0370*/  @P0 BRA `(.L_x_1) ;  /* 0x0000000000180947 */ /* 0x000fea0003800000 */
[----:B------:R-:W-:Y:S01]  /*0380*/  VIADD R16, R16, 0x1 ;  /* 0x0000000110107836 */ /* 0x000fe20000000000 */
[----:B------:R-:W-:Y:S05]  /*0390*/  WARPSYNC.ALL ;  /* 0x0000000000007948 */ /* 0x000fea0003800000 */
[----:B------:R-:W-:Y:S01]  /*03a0*/  BAR.SYNC.DEFER_BLOCKING 0x0 ;  /* 0x0000000000007b1d */ /* 0x000fe20000010000 */
[----:B------:R-:W-:-:S13]  /*03b0*/  ISETP.NE.AND P0, PT, R16, UR8, PT ;  /* 0x0000000810007c0c */ /* 0x000fda000bf05270 */
[----:B------:R-:W-:Y:S05]  /*03c0*/  @P0 BRA `(.L_x_4) ;  /* 0xfffffffc00900947 */ /* 0x000fea000383ffff */
[----:B0-----:R-:W-:-:S07]  /*03d0*/  IMAD.MOV.U32 R16, RZ, RZ, R25 ;  /* 0x000000ffff107224 */ /* 0x001fce00078e0019 */
.L_x_1:
[----:B------:R-:W-:Y:S05]  /*03e0*/  BSYNC B0 ;  /* 0x0000000000007941 */ /* 0x000fea0003800000 */
.L_x_0:
[----:B------:R-:W1:Y:S01]  /*03f0*/  LDC R9, c[0x0][0x3cc] ;  /* 0x0000f300ff097b82 */ /* 0x000e620000000800 */
[----:B------:R-:W-:Y:S01]  /*0400*/  BSSY.RECONVERGENT B0, `(.L_x_5) ;  /* 0x00000a2000007945 */ /* 0x000fe20003800200 */
[----:B-1----:R-:W-:-:S13]  /*0410*/  ISETP.GT.AND P0, PT, R16, R9, PT ;  /* 0x000000091000720c */ /* 0x002fda0003f04270 */
[----:B------:R-:W-:Y:S05]  /*0420*/  @P0 BRA `(.L_x_6) ;  /* 0x00000008007c0947 */ /* 0x000fea0003800000 */
[----:B------:R-:W-:Y:S01]  /*0430*/  IMAD.IADD R12, R9, 0x1, -R16 ;  /* 0x00000001090c7824 */ /* 0x000fe200078e0a10 */
[----:B------:R-:W-:Y:S04]  /*0440*/  BSSY.RECONVERGENT B1, `(.L_x_7) ;  /* 0x000004a000017945 */ /* 0x000fe80003800200 */
[C---:B------:R-:W-:Y:S01]  /*0450*/  ISETP.GE.U32.AND P0, PT, R12.reuse, 0x7, PT ;  /* 0x000000070c00780c */ /* 0x040fe20003f06070 */
[----:B------:R-:W-:-:S12]  /*0460*/  VIADD R12, R12, 0x1 ;  /* 0x000000010c0c7836 */ /* 0x000fd80000000000 */
[----:B------:R-:W-:Y:S05]  /*0470*/  @!P0 BRA `(.L_x_8) ;  /* 0x0000000400188947 */ /* 0x000fea0003800000 */
[----:B------:R-:W-:-:S05]  /*0480*/  LOP3.LUT R13, R12, 0xfffffff8, RZ, 0xc0, !PT ;  /* 0xfffffff80c0d7812 */ /* 0x000fca00078ec0ff */
[----:B------:R-:W-:-:S07]  /*0490*/  IMAD.MOV R13, RZ, RZ, -R13 ;  /* 0x000000ffff0d7224 */ /* 0x000fce00078e0a0d */
.L_x_9:
[----:B------:R-:W1:Y:S02]  /*04a0*/  LDC.64 R8, c[0x0][0x3b8] ;  /* 0x0000ee00ff087b82 */ /* 0x000e640000000a00 */
[----:B-1----:R-:W-:-:S05]  /*04b0*/  IMAD.WIDE R8, R16, 0x4, R8 ;  /* 0x0000000410087825 */ /* 0x002fca00078e0208 */
[----:B------:R-:W2:Y:S04]  /*04c0*/  LDG.E R11, desc[UR4][R8.64] ;  /* 0x00000004080b7981 */ /* 0x000ea8000c1e1900 */
[----:B------:R-:W3:Y:S04]  /*04d0*/  LDG.E R23, desc[UR4][R8.64+0x4] ;  /* 0x0000040408177981 */ /* 0x000ee8000c1e1900 */
[----:B------:R-:W4:Y:S04]  /*04e0*/  LDG.E R15, desc[UR4][R8.64+0x8] ;  /* 0x00000804080f7981 */ /* 0x000f28000c1e1900 */
[----:B------:R-:W4:Y:S01]  /*04f0*/  LDG.E R14, desc[UR4][R8.64+0xc] ;  /* 0x00000c04080e7981 */ /* 0x000f22000c1e1900 */
[----:B--2--5:R-:W-:-:S05]  /*0500*/  IMAD.IADD R10, R11, 0x1, R24 ;  /* 0x000000010b0a7824 */ /* 0x024fca00078e0218 */
[----:B------:R-:W-:-:S04]  /*0510*/  ISETP.GT.AND P3, PT, R10, UR9, PT ;  /* 0x000000090a007c0c */ /* 0x000fc8000bf64270 */
[----:B------:R-:W-:-:S05]  /*0520*/  SEL R11, R11, RZ, !P3 ;  /* 0x000000ff0b0b7207 */ /* 0x000fca0005800000 */
[----:B------:R-:W-:-:S04]  /*0530*/  IMAD.IADD R24, R11, 0x1, R24 ;  /* 0x000000010b187824 */ /* 0x000fc800078e0218 */
[----:B---3--:R-:W-:-:S05]  /*0540*/  IMAD.IADD R10, R24, 0x1, R23 ;  /* 0x00000001180a7824 */ /* 0x008fca00078e0217 */
[----:B------:R-:W-:Y:S02]  /*0550*/  ISETP.GT.AND P4, PT, R10, UR9, PT ;  /* 0x000000090a007c0c */ /* 0x000fe4000bf84270 */
[----:B------:R-:W1:Y:S02]  /*0560*/  LDC.64 R10, c[0x0][0x3c0] ;  /* 0x0000f000ff0a7b82 */ /* 0x000e640000000a00 */
[----:B------:R-:W-:-:S05]  /*0570*/  SEL R23, R23, RZ, !P4 ;  /* 0x000000ff17177207 */ /* 0x000fca0006000000 */
[----:B------:R-:W-:-:S04]  /*0580*/  IMAD.IADD R24, R24, 0x1, R23 ;  /* 0x0000000118187824 */ /* 0x000fc800078e0217 */
[----:B----4-:R-:W-:-:S05]  /*0590*/  IMAD.IADD R23, R24, 0x1, R15 ;  /* 0x0000000118177824 */ /* 0x010fca00078e020f */
[----:B------:R-:W-:Y:S02]  /*05a0*/  ISETP.GT.AND P0, PT, R23, UR9, PT ;  /* 0x0000000917007c0c */ /* 0x000fe4000bf04270 */
[----:B------:R-:W2:Y:S02]  /*05b0*/  LDG.E R23, desc[UR4][R8.64+0x10] ;  /* 0x0000100408177981 */ /* 0x000ea4000c1e1900 */
[----:B------:R-:W-:Y:S01]  /*05c0*/  SEL R27, R15, RZ, !P0 ;  /* 0x000000ff0f1b7207 */ /* 0x000fe20004000000 */
[----:B-1----:R-:W-:-:S04]  /*05d0*/  IMAD.WIDE R10, R16, 0x4, R10 ;  /* 0x00000004100a7825 */ /* 0x002fc800078e020a */
[----:B------:R-:W-:Y:S01]  /*05e0*/  IMAD.IADD R27, R24, 0x1, R27 ;  /* 0x00000001181b7824 */ /* 0x000fe200078e021b */
[----:B------:R-:W3:Y:S03]  /*05f0*/  LDG.E R26, desc[UR4][R10.64] ;  /* 0x000000040a1a7981 */ /* 0x000ee6000c1e1900 */
[----:B------:R-:W-:Y:S01]  /*0600*/  IMAD.IADD R15, R27, 0x1, R14 ;  /* 0x000000011b0f7824 */ /* 0x000fe200078e020e */
[----:B0-----:R-:W4:Y:S04]  /*0610*/  LDG.E R25, desc[UR4][R10.64+0x4] ;  /* 0x000004040a197981 */ /* 0x001f28000c1e1900 */
[----:B------:R-:W-:Y:S01]  /*0620*/  ISETP.GT.AND P1, PT, R15, UR9, PT ;  /* 0x000000090f007c0c */ /* 0x000fe2000bf24270 */
[----:B------:R-:W4:Y:S04]  /*0630*/  LDG.E R28, desc[UR4][R10.64+0x1c] ;  /* 0x00001c040a1c7981 */ /* 0x000f28000c1e1900 */
[----:B------:R-:W4:Y:S01]  /*0640*/  LDG.E R15, desc[UR4][R8.64+0x14] ;  /* 0x00001404080f7981 */ /* 0x000f22000c1e1900 */
[----:B------:R-:W-:-:S05]  /*0650*/  SEL R14, R14, RZ, !P1 ;  /* 0x000000ff0e0e7207 */ /* 0x000fca0004800000 */
[----:B------:R-:W-:Y:S02]  /*0660*/  IMAD.IADD R14, R27, 0x1, R14 ;  /* 0x000000011b0e7824 */ /* 0x000fe400078e020e */
[----:B------:R-:W4:Y:S02]  /*0670*/  LDG.E R27, desc[UR4][R10.64+0x10] ;  /* 0x000010040a1b7981 */ /* 0x000f24000c1e1900 */
[----:B--2---:R-:W-:-:S05]  /*0680*/  IMAD.IADD R24, R14, 0x1, R23 ;  /* 0x000000010e187824 */ /* 0x004fca00078e0217 */
[----:B------:R-:W-:-:S04]  /*0690*/  ISETP.GT.AND P2, PT, R24, UR9, PT ;  /* 0x0000000918007c0c */ /* 0x000fc8000bf44270 */
[----:B------:R-:W-:-:S05]  /*06a0*/  SEL R23, R23, RZ, !P2 ;  /* 0x000000ff17177207 */ /* 0x000fca0005000000 */
[----:B------:R-:W-:Y:S02]  /*06b0*/  IMAD.IADD R24, R14, 0x1, R23 ;  /* 0x000000010e187824 */ /* 0x000fe400078e0217 */
[----:B------:R-:W2:Y:S01]  /*06c0*/  LDG.E R14, desc[UR4][R8.64+0x18] ;  /* 0x00001804080e7981 */ /* 0x000ea2000c1e1900 */
[----:B---3--:R-:W-:Y:S02]  /*06d0*/  SEL R23, R26, RZ, !P3 ;  /* 0x000000ff1a177207 */ /* 0x008fe40005800000 */
[----:B----4-:R-:W-:Y:S01]  /*06e0*/  SEL R25, R25, RZ, !P4 ;  /* 0x000000ff19197207 */ /* 0x010fe20006000000 */
[----:B------:R-:W-:-:S05]  /*06f0*/  IMAD.IADD R26, R24, 0x1, R15 ;  /* 0x00000001181a7824 */ /* 0x000fca00078e020f */
[----:B------:R-:W-:Y:S02]  /*0700*/  ISETP.GT.AND P4, PT, R26, UR9, PT ;  /* 0x000000091a007c0c */ /* 0x000fe4000bf84270 */
[----:B------:R-:W-:Y:S01]  /*0710*/  IADD3 R22, PT, PT, R25, R23, R22 ;  /* 0x0000001719167210 */ /* 0x000fe20007ffe016 */
[----:B------:R-:W3:Y:S01]  /*0720*/  LDG.E R26, desc[UR4][R10.64+0x14] ;  /* 0x000014040a1a7981 */ /* 0x000ee2000c1e1900 */
[----:B------:R-:W-:-:S03]  /*0730*/  SEL R29, R15, RZ, !P4 ;  /* 0x000000ff0f1d7207 */ /* 0x000fc60006000000 */
[----:B------:R-:W4:Y:S04]  /*0740*/  LDG.E R15, desc[UR4][R10.64+0xc] ;  /* 0x00000c040a0f7981 */ /* 0x000f28000c1e1900 */
[----:B------:R2:W3:Y:S04]  /*0750*/  LDG.E R25, desc[UR4][R8.64+0x1c] ;  /* 0x00001c0408197981 */ /* 0x0004e8000c1e1900 */
[----:B------:R-:W3:Y:S01]  /*0760*/  LDG.E R23, desc[UR4][R10.64+0x8] ;  /* 0x000008040a177981 */ /* 0x000ee2000c1e1900 */
[----:B------:R-:W-:-:S03]  /*0770*/  IMAD.IADD R29, R24, 0x1, R29 ;  /* 0x00000001181d7824 */ /* 0x000fc600078e021d */
[----:B------:R-:W3:Y:S01]  /*0780*/  LDG.E R24, desc[UR4][R10.64+0x18] ;  /* 0x000018040a187981 */ /* 0x000ee2000c1e1900 */
[----:B------:R-:W-:Y:S02]  /*0790*/  VIADD R13, R13, 0x8 ;  /* 0x000000080d0d7836 */ /* 0x000fe40000000000 */
[----:B------:R-:W-:Y:S02]  /*07a0*/  VIADD R16, R16, 0x8 ;  /* 0x0000000810107836 */ /* 0x000fe40000000000 */
[----:B--2---:R-:W-:-:S05]  /*07b0*/  IMAD.IADD R8, R29, 0x1, R14 ;  /* 0x000000011d087824 */ /* 0x004fca00078e020e */
[----:B------:R-:W-:-:S04]  /*07c0*/  ISETP.GT.AND P3, PT, R8, UR9, PT ;  /* 0x0000000908007c0c */ /* 0x000fc8000bf64270 */
[----:B------:R-:W-:-:S05]  /*07d0*/  SEL R14, R14, RZ, !P3 ;  /* 0x000000ff0e0e7207 */ /* 0x000fca0005800000 */
[----:B------:R-:W-:Y:S01]  /*07e0*/  IMAD.IADD R8, R29, 0x1, R14 ;  /* 0x000000011d087824 */ /* 0x000fe200078e020e */
[----:B----4-:R-:W-:Y:S02]  /*07f0*/  SEL R15, R15, RZ, !P1 ;  /* 0x000000ff0f0f7207 */ /* 0x010fe40004800000 */
[----:B------:R-:W-:Y:S01]  /*0800*/  ISETP.NE.AND P1, PT, R13, RZ, PT ;  /* 0x000000ff0d00720c */ /* 0x000fe20003f25270 */
[----:B---3--:R-:W-:Y:S01]  /*0810*/  IMAD.IADD R9, R8, 0x1, R25 ;  /* 0x0000000108097824 */ /* 0x008fe200078e0219 */
[----:B------:R-:W-:-:S04]  /*0820*/  SEL R23, R23, RZ, !P0 ;  /* 0x000000ff17177207 */ /* 0x000fc80004000000 */
[----:B------:R-:W-:Y:S02]  /*0830*/  ISETP.GT.AND P0, PT, R9, UR9, PT ;  /* 0x0000000909007c0c */ /* 0x000fe4000bf04270 */
[----:B------:R-:W-:Y:S02]  /*0840*/  IADD3 R15, PT, PT, R15, R23, R22 ;  /* 0x000000170f0f7210 */ /* 0x000fe40007ffe016 */
[----:B------:R-:W-:Y:S02]  /*0850*/  SEL R14, R27, RZ, !P2 ;  /* 0x000000ff1b0e7207 */ /* 0x000fe40005000000 */
[----:B------:R-:W-:Y:S02]  /*0860*/  SEL R26, R26, RZ, !P4 ;  /* 0x000000ff1a1a7207 */ /* 0x000fe40006000000 */
[----:B------:R-:W-:Y:S02]  /*0870*/  SEL R25, R25, RZ, !P0 ;  /* 0x000000ff19197207 */ /* 0x000fe40004000000 */
[----:B------:R-:W-:-:S02]  /*0880*/  IADD3 R14, PT, PT, R26, R14, R15 ;  /* 0x0000000e1a0e7210 */ /* 0x000fc40007ffe00f */
[----:B------:R-:W-:Y:S02]  /*0890*/  SEL R9, R24, RZ, !P3 ;  /* 0x000000ff18097207 */ /* 0x000fe40005800000 */
[----:B------:R-:W-:Y:S01]  /*08a0*/  SEL R28, R28, RZ, !P0 ;  /* 0x000000ff1c1c7207 */ /* 0x000fe20004000000 */
[----:B------:R-:W-:-:S03]  /*08b0*/  IMAD.IADD R24, R8, 0x1, R25 ;  /* 0x0000000108187824 */ /* 0x000fc600078e0219 */
[----:B------:R-:W-:Y:S01]  /*08c0*/  IADD3 R22, PT, PT, R28, R9, R14 ;  /* 0x000000091c167210 */ /* 0x000fe20007ffe00e */
[----:B------:R-:W-:Y:S06]  /*08d0*/  @P1 BRA `(.L_x_9) ;  /* 0xfffffff800f01947 */ /* 0x000fec000383ffff */
.L_x_8:
[----:B------:R-:W-:Y:S05]  /*08e0*/  BSYNC.RECONVERGENT B1 ;  /* 0x0000000000017941 */ /* 0x000fea0003800200 */
.L_x_7:
[----:B------:R-:W-:-:S13]  /*08f0*/  LOP3.LUT P0, R8, R12, 0x7, RZ, 0xc0, !PT ;  /* 0x000000070c087812 */ /* 0x000fda000780c0ff */
[----:B------:R-:W-:Y:S05]  /*0900*/  @!P0 BRA `(.L_x_6) ;  /* 0x0000000400448947 */ /* 0x000fea0003800000 */
[----:B------:R-:W-:Y:S01]  /*0910*/  ISETP.GE.U32.AND P1, PT, R8, 0x4, PT ;  /* 0x000000040800780c */ /* 0x000fe20003f26070 */
[----:B------:R-:W-:Y:S01]  /*0920*/  BSSY.RECONVERGENT B1, `(.L_x_10) ;  /* 0x0000027000017945 */ /* 0x000fe20003800200 */
[----:B0-----:R-:W-:-:S11]  /*0930*/  LOP3.LUT P0, R25, R12, 0x3, RZ, 0xc0, !PT ;  /* 0x000000030c197812 */ /* 0x001fd6000780c0ff */
[----:B------:R-:W-:Y:S05]  /*0940*/  @!P1 BRA `(.L_x_11) ;  /* 0x0000000000909947 */ /* 0x000fea0003800000 */
[----:B------:R-:W0:Y:S01]  /*0950*/  LDC.64 R8, c[0x0][0x3b8] ;  /* 0x0000ee00ff087b82 */ /* 0x000e220000000a00 */
[----:B------:R-:W1:Y:S07]  /*0960*/  LDCU UR6, c[0x0][0x3c8] ;  /* 0x00007900ff0677ac */ /* 0x000e6e0008000800 */
[----:B------:R-:W2:Y:S01]  /*0970*/  LDC.64 R10, c[0x0][0x3c0] ;  /* 0x0000f000ff0a7b82 */ /* 0x000ea20000000a00 */
[----:B0-----:R-:W-:-:S05]  /*0980*/  IMAD.WIDE R8, R16, 0x4, R8 ;  /* 0x0000000410087825 */ /* 0x001fca00078e0208 */
[----:B------:R-:W3:Y:S04]  /*0990*/  LDG.E R13, desc[UR4][R8.64] ;  /* 0x00000004080d7981 */ /* 0x000ee8000c1e1900 */
[----:B------:R-:W4:Y:S04]  /*09a0*/  LDG.E R15, desc[UR4][R8.64+0x4] ;  /* 0x00000404080f7981 */ /* 0x000f28000c1e1900 */
[----:B------:R-:W4:Y:S01]  /*09b0*/  LDG.E R14, desc[UR4][R8.64+0x8] ;  /* 0x00000804080e7981 */ /* 0x000f22000c1e1900 */
[----:B--2---:R-:W-:-:S03]  /*09c0*/  IMAD.WIDE R10, R16, 0x4, R10 ;  /* 0x00000004100a7825 */ /* 0x004fc600078e020a */
[----:B------:R0:W2:Y:S04]  /*09d0*/  LDG.E R23, desc[UR4][R8.64+0xc] ;  /* 0x00000c0408177981 */ /* 0x0000a8000c1e1900 */
[----:B------:R-:W2:Y:S04]  /*09e0*/  LDG.E R26, desc[UR4][R10.64] ;  /* 0x000000040a1a7981 */ /* 0x000ea8000c1e1900 */
[----:B------:R-:W2:Y:S04]  /*09f0*/  LDG.E R27, desc[UR4][R10.64+0x4] ;  /* 0x000004040a1b7981 */ /* 0x000ea8000c1e1900 */
[----:B------:R-:W2:Y:S01]  /*0a00*/  LDG.E R29, desc[UR4][R10.64+0xc] ;  /* 0x00000c040a1d7981 */ /* 0x000ea2000c1e1900 */
[----:B---3-5:R-:W-:-:S05]  /*0a10*/  IMAD.IADD R28, R24, 0x1, R13 ;  /* 0x00000001181c7824 */ /* 0x028fca00078e020d */
[----:B-1----:R-:W-:Y:S02]  /*0a20*/  ISETP.GT.AND P1, PT, R28, UR6, PT ;  /* 0x000000061c007c0c */ /* 0x002fe4000bf24270 */
[----:B------:R-:W3:Y:S02]  /*0a30*/  LDG.E R28, desc[UR4][R10.64+0x8] ;  /* 0x000008040a1c7981 */ /* 0x000ee4000c1e1900 */
[----:B------:R-:W-:-:S05]  /*0a40*/  SEL R13, R13, RZ, !P1 ;  /* 0x000000ff0d0d7207 */ /* 0x000fca0004800000 */
[----:B------:R-:W-:-:S04]  /*0a50*/  IMAD.IADD R24, R24, 0x1, R13 ;  /* 0x0000000118187824 */ /* 0x000fc800078e020d */
[----:B----4-:R-:W-:-:S05]  /*0a60*/  IMAD.IADD R13, R24, 0x1, R15 ;  /* 0x00000001180d7824 */ /* 0x010fca00078e020f */
[----:B------:R-:W-:-:S04]  /*0a70*/  ISETP.GT.AND P2, PT, R13, UR6, PT ;  /* 0x000000060d007c0c */ /* 0x000fc8000bf44270 */
[----:B------:R-:W-:-:S05]  /*0a80*/  SEL R15, R15, RZ, !P2 ;  /* 0x000000ff0f0f7207 */ /* 0x000fca0005000000 */
[----:B------:R-:W-:-:S04]  /*0a90*/  IMAD.IADD R15, R24, 0x1, R15 ;  /* 0x00000001180f7824 */ /* 0x000fc800078e020f */
[----:B0-----:R-:W-:-:S05]  /*0aa0*/  IMAD.IADD R8, R15, 0x1, R14 ;  /* 0x000000010f087824 */ /* 0x001fca00078e020e */
[----:B------:R-:W-:-:S04]  /*0ab0*/  ISETP.GT.AND P3, PT, R8, UR6, PT ;  /* 0x0000000608007c0c */ /* 0x000fc8000bf64270 */
[----:B------:R-:W-:-:S05]  /*0ac0*/  SEL R14, R14, RZ, !P3 ;  /* 0x000000ff0e0e7207 */ /* 0x000fca0005800000 */
[----:B------:R-:W-:-:S04]  /*0ad0*/  IMAD.IADD R14, R15, 0x1, R14 ;  /* 0x000000010f0e7824 */ /* 0x000fc800078e020e */
[----:B--2---:R-:W-:Y:S01]  /*0ae0*/  IMAD.IADD R8, R14, 0x1, R23 ;  /* 0x000000010e087824 */ /* 0x004fe200078e0217 */
[----:B------:R-:W-:Y:S02]  /*0af0*/  SEL R9, R26, RZ, !P1 ;  /* 0x000000ff1a097207 */ /* 0x000fe40004800000 */
[----:B------:R-:W-:Y:S02]  /*0b00*/  SEL R27, R27, RZ, !P2 ;  /* 0x000000ff1b1b7207 */ /* 0x000fe40005000000 */
[----:B------:R-:W-:Y:S02]  /*0b10*/  ISETP.GT.AND P1, PT, R8, UR6, PT ;  /* 0x0000000608007c0c */ /* 0x000fe4000bf24270 */
[----:B------:R-:W-:Y:S02]  /*0b20*/  IADD3 R9, PT, PT, R27, R9, R22 ;  /* 0x000000091b097210 */ /* 0x000fe40007ffe016 */
[----:B------:R-:W-:Y:S02]  /*0b30*/  SEL R23, R23, RZ, !P1 ;  /* 0x000000ff17177207 */ /* 0x000fe40004800000 */
[----:B------:R-:W-:Y:S01]  /*0b40*/  SEL R29, R29, RZ, !P1 ;  /* 0x000000ff1d1d7207 */ /* 0x000fe20004800000 */
[----:B------:R-:W-:-:S02]  /*0b50*/  VIADD R16, R16, 0x4 ;  /* 0x0000000410107836 */ /* 0x000fc40000000000 */
[----:B------:R-:W-:Y:S01]  /*0b60*/  IMAD.IADD R24, R14, 0x1, R23 ;  /* 0x000000010e187824 */ /* 0x000fe200078e0217 */
[----:B---3--:R-:W-:-:S04]  /*0b70*/  SEL R28, R28, RZ, !P3 ;  /* 0x000000ff1c1c7207 */ /* 0x008fc80005800000 */
[----:B------:R-:W-:-:S07]  /*0b80*/  IADD3 R22, PT, PT, R29, R28, R9 ;  /* 0x0000001c1d167210 */ /* 0x000fce0007ffe009 */
.L_x_11:
[----:B------:R-:W-:Y:S05]  /*0b90*/  BSYNC.RECONVERGENT B1 ;  /* 0x0000000000017941 */ /* 0x000fea0003800200 */
.L_x_10:
[----:B------:R-:W-:Y:S05]  /*0ba0*/  @!P0 BRA `(.L_x_6) ;  /* 0x00000000009c8947 */ /* 0x000fea0003800000 */
[----:B------:R-:W-:Y:S01]  /*0bb0*/  ISETP.NE.AND P0, PT, R25, 0x1, PT ;  /* 0x000000011900780c */ /* 0x000fe20003f05270 */
[----:B------:R-:W-:Y:S01]  /*0bc0*/  BSSY.RECONVERGENT B1, `(.L_x_12) ;  /* 0x0000019000017945 */ /* 0x000fe20003800200 */
[----:B------:R-:W-:-:S04]  /*0bd0*/  LOP3.LUT R12, R12, 0x1, RZ, 0xc0, !PT ;  /* 0x000000010c0c7812 */ /* 0x000fc800078ec0ff */
[----:B------:R-:W-:-:S07]  /*0be0*/  ISETP.NE.U32.AND P1, PT, R12, 0x1, PT ;  /* 0x000000010c00780c */ /* 0x000fce0003f25070 */
[----:B------:R-:W-:Y:S06]  /*0bf0*/  @!P0 BRA `(.L_x_13) ;  /* 0x0000000000548947 */ /* 0x000fec0003800000 */
[----:B------:R-:W0:Y:S01]  /*0c00*/  LDC.64 R10, c[0x0][0x3b8] ;  /* 0x0000ee00ff0a7b82 */ /* 0x000e220000000a00 */
[----:B------:R-:W1:Y:S07]  /*0c10*/  LDCU UR6, c[0x0][0x3c8] ;  /* 0x00007900ff0677ac */ /* 0x000e6e0008000800 */
[----:B------:R-:W2:Y:S01]  /*0c20*/  LDC.64 R8, c[0x0][0x3c0] ;  /* 0x0000f000ff087b82 */ /* 0x000ea20000000a00 */
[----:B0-----:R-:W-:-:S05]  /*0c30*/  IMAD.WIDE R10, R16, 0x4, R10 ;  /* 0x00000004100a7825 */ /* 0x001fca00078e020a */
[----:B------:R-:W3:Y:S04]  /*0c40*/  LDG.E R13, desc[UR4][R10.64] ;  /* 0x000000040a0d7981 */ /* 0x000ee8000c1e1900 */
[----:B------:R0:W4:Y:S01]  /*0c50*/  LDG.E R26, desc[UR4][R10.64+0x4] ;  /* 0x000004040a1a7981 */ /* 0x000122000c1e1900 */
[----:B--2---:R-:W-:-:S05]  /*0c60*/  IMAD.WIDE R8, R16, 0x4, R8 ;  /* 0x0000000410087825 */ /* 0x004fca00078e0208 */
[----:B------:R-:W0:Y:S04]  /*0c70*/  LDG.E R12, desc[UR4][R8.64] ;  /* 0x00000004080c7981 */ /* 0x000e28000c1e1900 */
[----:B------:R-:W2:Y:S01]  /*0c80*/  LDG.E R15, desc[UR4][R8.64+0x4] ;  /* 0x00000404080f7981 */ /* 0x000ea2000c1e1900 */
[----:B------:R-:W-:Y:S02]  /*0c90*/  VIADD R16, R16, 0x2 ;  /* 0x0000000210107836 */ /* 0x000fe40000000000 */
[----:B---3-5:R-:W-:-:S05]  /*0ca0*/  IMAD.IADD R14, R24, 0x1, R13 ;  /* 0x00000001180e7824 */ /* 0x028fca00078e020d */
[----:B-1----:R-:W-:-:S04]  /*0cb0*/  ISETP.GT.AND P0, PT, R14, UR6, PT ;  /* 0x000000060e007c0c */ /* 0x002fc8000bf04270 */
[----:B------:R-:W-:Y:S02]  /*0cc0*/  SEL R13, R13, RZ, !P0 ;  /* 0x000000ff0d0d7207 */ /* 0x000fe40004000000 */
[----:B0-----:R-:W-:-:S03]  /*0cd0*/  SEL R11, R12, RZ, !P0 ;  /* 0x000000ff0c0b7207 */ /* 0x001fc60004000000 */
[----:B------:R-:W-:-:S04]  /*0ce0*/  IMAD.IADD R13, R24, 0x1, R13 ;  /* 0x00000001180d7824 */ /* 0x000fc800078e020d */
[----:B----4-:R-:W-:-:S05]  /*0cf0*/  IMAD.IADD R14, R13, 0x1, R26 ;  /* 0x000000010d0e7824 */ /* 0x010fca00078e021a */
[----:B------:R-:W-:-:S04]  /*0d00*/  ISETP.GT.AND P2, PT, R14, UR6, PT ;  /* 0x000000060e007c0c */ /* 0x000fc8000bf44270 */
[----:B------:R-:W-:Y:S02]  /*0d10*/  SEL R24, R26, RZ, !P2 ;  /* 0x000000ff1a187207 */ /* 0x000fe40005000000 */
[----:B--2---:R-:W-:-:S03]  /*0d20*/  SEL R15, R15, RZ, !P2 ;  /* 0x000000ff0f0f7207 */ /* 0x004fc60005000000 */
[----:B------:R-:W-:Y:S01]  /*0d30*/  IMAD.IADD R24, R13, 0x1, R24 ;  /* 0x000000010d187824 */ /* 0x000fe200078e0218 */
[----:B------:R-:W-:-:S07]  /*0d40*/  IADD3 R22, PT, PT, R15, R11, R22 ;  /* 0x0000000b0f167210 */ /* 0x000fce0007ffe016 */
.L_x_13:
[----:B------:R-:W-:Y:S05]  /*0d50*/  BSYNC.RECONVERGENT B1 ;  /* 0x0000000000017941 */ /* 0x000fea0003800200 */
.L_x_12:
[----:B------:R-:W-:Y:S05]  /*0d60*/  @P1 BRA `(.L_x_6) ;  /* 0x00000000002c1947 */ /* 0x000fea0003800000 */
[----:B------:R-:W0:Y:S01]  /*0d70*/  LDC.64 R10, c[0x0][0x3b8] ;  /* 0x0000ee00ff0a7b82 */ /* 0x000e220000000a00 */
[----:B------:R-:W1:Y:S07]  /*0d80*/  LDCU UR6, c[0x0][0x3c8] ;  /* 0x00007900ff0677ac */ /* 0x000e6e0008000800 */
[----:B------:R-:W2:Y:S01]  /*0d90*/  LDC.64 R8, c[0x0][0x3c0] ;  /* 0x0000f000ff087b82 */ /* 0x000ea20000000a00 */
[----:B0-----:R-:W-:-:S06]  /*0da0*/  IMAD.WIDE R10, R16, 0x4, R10 ;  /* 0x00000004100a7825 */ /* 0x001fcc00078e020a */
[----:B------:R-:W3:Y:S01]  /*0db0*/  LDG.E R11, desc[UR4][R10.64] ;  /* 0x000000040a0b7981 */ /* 0x000ee2000c1e1900 */
[----:B--2---:R-:W-:-:S06]  /*0dc0*/  IMAD.WIDE R8, R16, 0x4, R8 ;  /* 0x0000000410087825 */ /* 0x004fcc00078e0208 */
[----:B------:R-:W2:Y:S01]  /*0dd0*/  LDG.E R8, desc[UR4][R8.64] ;  /* 0x0000000408087981 */ /* 0x000ea2000c1e1900 */
[----:B---3-5:R-:W-:-:S05]  /*0de0*/  IMAD.IADD R24, R11, 0x1, R24 ;  /* 0x000000010b187824 */ /* 0x028fca00078e0218 */
[----:B-1----:R-:W-:-:S04]  /*0df0*/  ISETP.GT.AND P0, PT, R24, UR6, PT ;  /* 0x0000000618007c0c */ /* 0x002fc8000bf04270 */
[----:B--2---:R-:W-:-:S05]  /*0e00*/  SEL R13, R8, RZ, !P0 ;  /* 0x000000ff080d7207 */ /* 0x004fca0004000000 */
[----:B------:R-:W-:-:S07]  /*0e10*/  IMAD.IADD R22, R22, 0x1, R13 ;  /* 0x0000000116167824 */ /* 0x000fce00078e020d */
.L_x_6:
[----:B------:R-:W-:Y:S05]  /*0e20*/  BSYNC.RECONVERGENT B0 ;  /* 0x0000000000007941 */ /* 0x000fea0003800200 */
.L_x_5:
[-C--:B------:R-:W-:Y:S01]  /*0e30*/  IABS R10, R18.reuse ;  /* 0x00000012000a7213 */ /* 0x080fe20000000000 */
[----:B------:R-:W1:Y:S01]  /*0e40*/  LDCU UR6, c[0x0][0x3c8] ;  /* 0x00007900ff0677ac */ /* 0x000e620008000800 */
[----:B------:R-:W-:Y:S01]  /*0e50*/  IABS R15, R18 ;  /* 0x00000012000f7213 */ /* 0x000fe20000000000 */
[----:B------:R-:W-:Y:S01]  /*0e60*/  ATOMG.E.EXCH.STRONG.GPU PT, RZ, desc[UR4][R4.64], R21 ;  /* 0x8000001504ff79a8 */ /* 0x000fe2000c1ef104 */
[----:B------:R-:W2:Y:S03]  /*0e70*/  I2F.RP R12, R10 ;  /* 0x0000000a000c7306 */ /* 0x000ea60000209400 */
[----:B------:R-:W-:Y:S01]  /*0e80*/  IMAD.MOV R15, RZ, RZ, -R15 ;  /* 0x000000ffff0f7224 */ /* 0x000fe200078e0a0f */
[----:B------:R-:W-:Y:S04]  /*0e90*/  ATOMG.E.EXCH.STRONG.GPU PT, RZ, desc[UR4][R2.64], R19 ;  /* 0x8000001302ff79a8 */ /* 0x000fe8000c1ef104 */
[----:B------:R-:W-:Y:S01]  /*0ea0*/  ATOMG.E.EXCH.STRONG.GPU PT, RZ, desc[UR4][R6.64], R17 ;  /* 0x8000001106ff79a8 */ /* 0x000fe2000c1ef104 */
[----:B--2---:R-:W2:Y:S01]  /*0eb0*/  MUFU.RCP R12, R12 ;  /* 0x0000000c000c7308 */ /* 0x004ea20000001000 */
[----:B-1----:R-:W-:-:S05]  /*0ec0*/  IADD3 R11, PT, PT, -R21, UR6, RZ ;  /* 0x00000006150b7c10 */ /* 0x002fca000fffe1ff */
[----:B------:R-:W-:-:S05]  /*0ed0*/  IMAD R11, R20, R11, RZ ;  /* 0x0000000b140b7224 */ /* 0x000fca00078e02ff */
[----:B------:R-:W-:Y:S01]  /*0ee0*/  IABS R14, R11 ;  /* 0x0000000b000e7213 */ /* 0x000fe20000000000 */
[----:B--2---:R-:W-:-:S04]  /*0ef0*/  VIADD R8, R12, 0xffffffe ;  /* 0x0ffffffe0c087836 */ /* 0x004fc80000000000 */
[----:B------:R1:W2:Y:S02]  /*0f00*/  F2I.FTZ.U32.TRUNC.NTZ R9, R8 ;  /* 0x0000000800097305 */ /* 0x0002a4000021f000 */
[----:B-1----:R-:W-:Y:S02]  /*0f10*/  IMAD.MOV.U32 R8, RZ, RZ, RZ ;  /* 0x000000ffff087224 */ /* 0x002fe400078e00ff */
[----:B--2---:R-:W-:-:S04]  /*0f20*/  IMAD.MOV R13, RZ, RZ, -R9 ;  /* 0x000000ffff0d7224 */ /* 0x004fc800078e0a09 */
[----:B------:R-:W-:-:S04]  /*0f30*/  IMAD R13, R13, R10, RZ ;  /* 0x0000000a0d0d7224 */ /* 0x000fc800078e02ff */
[----:B------:R-:W-:-:S04]  /*0f40*/  IMAD.HI.U32 R9, R9, R13, R8 ;  /* 0x0000000d09097227 */ /* 0x000fc800078e0008 */
[----:B------:R-:W-:Y:S02]  /*0f50*/  IMAD.MOV.U32 R8, RZ, RZ, R14 ;  /* 0x000000ffff087224 */ /* 0x000fe400078e000e */
[----:B------:R-:W-:Y:S02]  /*0f60*/  IMAD.MOV.U32 R13, RZ, RZ, R15 ;  /* 0x000000ffff0d7224 */ /* 0x000fe400078e000f */
[----:B------:R-:W-:-:S04]  /*0f70*/  IMAD.HI.U32 R12, R9, R8, RZ ;  /* 0x00000008090c7227 */ /* 0x000fc800078e00ff */
[----:B------:R-:W-:Y:S01]  /*0f80*/  IMAD R9, R12, R13, R8 ;  /* 0x0000000d0c097224 */ /* 0x000fe200078e0208 */
[----:B------:R-:W-:-:S04]  /*0f90*/  LOP3.LUT R13, R11, R18, RZ, 0x3c, !PT ;  /* 0x000000120b0d7212 */ /* 0x000fc800078e3cff */
[----:B------:R-:W-:Y:S02]  /*0fa0*/  ISETP.GT.U32.AND P1, PT, R10, R9, PT ;  /* 0x000000090a00720c */ /* 0x000fe40003f24070 */
[----:B------:R-:W-:-:S11]  /*0fb0*/  ISETP.GE.AND P2, PT, R13, RZ, PT ;  /* 0x000000ff0d00720c */ /* 0x000fd60003f46270 */
[----:B------:R-:W-:Y:S02]  /*0fc0*/  @!P1 IMAD.IADD R9, R9, 0x1, -R10 ;  /* 0x0000000109099824 */ /* 0x000fe400078e0a0a */
[----:B------:R-:W-:Y:S01]  /*0fd0*/  @!P1 VIADD R12, R12, 0x1 ;  /* 0x000000010c0c9836 */ /* 0x000fe20000000000 */
[----:B------:R-:W-:Y:S02]  /*0fe0*/  ISETP.NE.AND P1, PT, R18, RZ, PT ;  /* 0x000000ff1200720c */ /* 0x000fe40003f25270 */
[----:B------:R-:W-:Y:S02]  /*0ff0*/  ISETP.GE.U32.AND P0, PT, R9, R10, PT ;  /* 0x0000000a0900720c */ /* 0x000fe40003f06070 */
[----:B------:R-:W1:Y:S08]  /*1000*/  LDC.64 R8, c[0x0][0x3a0] ;  /* 0x0000e800ff087b82 */ /* 0x000e700000000a00 */
[----:B------:R-:W2:Y:S03]  /*1010*/  LDC.64 R10, c[0x0][0x398] ;  /* 0x0000e600ff0a7b82 */ /* 0x000ea60000000a00 */
[----:B------:R-:W-:-:S04]  /*1020*/  @P0 VIADD R12, R12, 0x1 ;  /* 0x000000010c0c0836 */ /* 0x000fc80000000000 */
[----:B------:R-:W-:Y:S01]  /*1030*/  @!P2 IMAD.MOV R12, RZ, RZ, -R12 ;  /* 0x000000ffff0ca224 */ /* 0x000fe200078e0a0c */
[----:B------:R-:W-:-:S05]  /*1040*/  @!P1 LOP3.LUT R12, RZ, R18, RZ, 0x33, !PT ;  /* 0x00000012ff0c9212 */ /* 0x000fca00078e33ff */
[----:B------:R-:W-:Y:S02]  /*1050*/  IMAD.IADD R13, R12, 0x1, R19 ;  /* 0x000000010c0d7824 */ /* 0x000fe400078e0213 */
[----:B-1----:R-:W-:-:S05]  /*1060*/  IMAD.WIDE R8, R0, 0x4, R8 ;  /* 0x0000000400087825 */ /* 0x002fca00078e0208 */
[----:B------:R-:W-:Y:S01]  /*1070*/  ATOMG.E.EXCH.STRONG.GPU PT, RZ, desc[UR4][R8.64], R13 ;  /* 0x8000000d08ff79a8 */ /* 0x000fe2000c1ef104 */
[----:B--2---:R-:W-:-:S05]  /*1080*/  IMAD.WIDE R10, R0, 0x4, R10 ;  /* 0x00000004000a7825 */ /* 0x004fca00078e020a */
[----:B-----5:R-:W-:Y:S01]  /*1090*/  ATOMG.E.EXCH.STRONG.GPU PT, RZ, desc[UR4][R10.64], R22 ;  /* 0x800000160aff79a8 */ /* 0x020fe2000c1ef104 */
[----:B------:R-:W-:Y:S05]  /*10a0*/  EXIT ;  /* 0x000000000000794d */ /* 0x000fea0003800000 */
.L_x_14:
[----:B------:R-:W-:-:S00]  /*10b0*/  BRA `(.L_x_14) ;  /* 0xfffffffc00fc7947 */ /* 0x000fc0000383ffff */
[----:B------:R-:W-:-:S00]  /*10c0*/  NOP ;  /* 0x0000000000007918 */ /* 0x000fc00000000000 */
        /* <DEDUP_REMOVED lines=11> */
.L_x_15:


//--------------------- .nv.shared.reserved.0     --------------------------
	.section	.nv.shared.reserved.0,"aw",@nobits
	.weak		__nv_reservedSMEM_offset_0_alias
	.size		__nv_reservedSMEM_offset_0_alias, 0, 64
	.other		__nv_reservedSMEM_offset_0_alias,@"STO_CUDA_RESERVED_SHARED STV_DEFAULT"
__nv_reservedSMEM_offset_0_alias:
	.zero		0
	.zero		64


//--------------------- .nv.constant0._Z7Kernel2PiS_S_S_S_S_S_S_S_ii --------------------------
	.section	.nv.constant0._Z7Kernel2PiS_S_S_S_S_S_S_S_ii,"a",@progbits
	.sectionflags	@""
	.align	4
.nv.constant0._Z7Kernel2PiS_S_S_S_S_S_S_S_ii:
	.zero		976


//--------------------- SYMBOLS --------------------------

	.type		.nv.reservedSmem.offset0,@object
	.size		.nv.reservedSmem.offset0,0x4
